//
// Generated by NVIDIA NVVM Compiler
//
// Compiler Build ID: CL-36424714
// Cuda compilation tools, release 13.0, V13.0.88
// Based on NVVM 20.0.0
//

.version 9.0
.target sm_100
.address_size 64

	// .globl	_Z25shared_memory_test_kernelPii
.extern .shared .align 16 .b8 shared_mem[];

.visible .entry _Z25shared_memory_test_kernelPii(
	.param .u64 .ptr .align 1 _Z25shared_memory_test_kernelPii_param_0,
	.param .u32 _Z25shared_memory_test_kernelPii_param_1
)
{
	.reg .pred 	%p<8>;
	.reg .b32 	%r<46>;
	.reg .b64 	%rd<17>;

	ld.param.u64 	%rd9, [_Z25shared_memory_test_kernelPii_param_0];
	ld.param.u32 	%r17, [_Z25shared_memory_test_kernelPii_param_1];
	mov.u32 	%r1, %tid.x;
	cvt.u64.u32 	%rd10, %r1;
	cvt.s64.s32 	%rd11, %r17;
	shr.u64 	%rd1, %rd11, 2;
	setp.le.u64 	%p1, %rd1, %rd10;
	@%p1 bra 	$L__BB0_2;
	shl.b32 	%r18, %r1, 2;
	mov.u32 	%r19, shared_mem;
	add.s32 	%r20, %r19, %r18;
	st.shared.u32 	[%r20], %r1;
$L__BB0_2:
	bar.sync 	0;
	setp.ne.s32 	%p2, %r1, 0;
	@%p2 bra 	$L__BB0_11;
	setp.lt.u32 	%p3, %r17, 4;
	mov.b32 	%r45, 0;
	@%p3 bra 	$L__BB0_10;
	max.u64 	%rd2, %rd1, 1;
	and.b64  	%rd16, %rd2, 3;
	setp.lt.u32 	%p4, %r17, 16;
	mov.b32 	%r41, 0;
	mov.u32 	%r45, %r41;
	@%p4 bra 	$L__BB0_7;
	and.b64  	%rd15, %rd2, 4611686018427387900;
	mov.b32 	%r41, 0;
	mov.u32 	%r37, shared_mem;
$L__BB0_6:
	ld.shared.v4.u32 	{%r26, %r27, %r28, %r29}, [%r37];
	add.s32 	%r30, %r26, %r45;
	add.s32 	%r31, %r27, %r30;
	add.s32 	%r32, %r28, %r31;
	add.s32 	%r45, %r29, %r32;
	add.s32 	%r41, %r41, 4;
	add.s32 	%r37, %r37, 16;
	add.s64 	%rd15, %rd15, -4;
	setp.ne.s64 	%p5, %rd15, 0;
	@%p5 bra 	$L__BB0_6;
$L__BB0_7:
	setp.eq.s64 	%p6, %rd16, 0;
	@%p6 bra 	$L__BB0_10;
	shl.b32 	%r33, %r41, 2;
	mov.u32 	%r34, shared_mem;
	add.s32 	%r43, %r34, %r33;
$L__BB0_9:
	.pragma "nounroll";
	ld.shared.u32 	%r35, [%r43];
	add.s32 	%r45, %r35, %r45;
	add.s32 	%r43, %r43, 4;
	add.s64 	%rd16, %rd16, -1;
	setp.ne.s64 	%p7, %rd16, 0;
	@%p7 bra 	$L__BB0_9;
$L__BB0_10:
	mov.u32 	%r36, %ctaid.x;
	cvta.to.global.u64 	%rd12, %rd9;
	mul.wide.u32 	%rd13, %r36, 4;
	add.s64 	%rd14, %rd12, %rd13;
	st.global.u32 	[%rd14], %r45;
$L__BB0_11:
	ret;

}


// ===== COMPILED SASS (sm_100) =====

	.target	sm_100

	.elftype	@"ET_EXEC"


//--------------------- .note.nv.tkinfo           --------------------------
	.section	.note.nv.tkinfo,"",@"SHT_NOTE"
	.sectionflags	@"SHF_NOTE_NV_TKINFO"
	.tkinfo
        /*0018*/ 	.word	0x00000002
        /*0030*/ 	.string	""
        /*0030*/ 	.string	"ptxas"
        /*0030*/ 	.string	"Cuda compilation tools, release 13.0, V13.0.88"
        /*0030*/ 	.string	"Build cuda_13.0.r13.0/compiler.36424714_0"
        /*0030*/ 	.string	"-arch sm_100 -m 64 "



//--------------------- .note.nv.cuinfo           --------------------------
	.section	.note.nv.cuinfo,"",@"SHT_NOTE"
	.sectionflags	@"SHF_NOTE_NV_CUINFO"
        /*0018*/ 	.short	0x0002
        /*001a*/ 	.short	0x0064
        /*001c*/ 	.short	0x0082
	.zero		2


//--------------------- .nv.info                  --------------------------
	.section	.nv.info,"",@"SHT_CUDA_INFO"
	.align	4


	//----- nvinfo : EIATTR_REGCOUNT
	.align		4
        /*0000*/ 	.byte	0x04, 0x2f
        /*0002*/ 	.short	(.L_1 - .L_0)
	.align		4
.L_0:
        /*0004*/ 	.word	index@(_Z25shared_memory_test_kernelPii)
        /*0008*/ 	.word	0x00000016


	//----- nvinfo : EIATTR_FRAME_SIZE
	.align		4
.L_1:
        /*000c*/ 	.byte	0x04, 0x11
        /*000e*/ 	.short	(.L_3 - .L_2)
	.align		4
.L_2:
        /*0010*/ 	.word	index@(_Z25shared_memory_test_kernelPii)
        /*0014*/ 	.word	0x00000000


	//----- nvinfo : EIATTR_MIN_STACK_SIZE
	.align		4
.L_3:
        /*0018*/ 	.byte	0x04, 0x12
        /*001a*/ 	.short	(.L_5 - .L_4)
	.align		4
.L_4:
        /*001c*/ 	.word	index@(_Z25shared_memory_test_kernelPii)
        /*0020*/ 	.word	0x00000000
.L_5:


//--------------------- .nv.compat                --------------------------
	.section	.nv.compat,"",@"SHT_CUDA_COMPAT_INFO"
	.align	4
        /*0000*/ 	.byte	0x02, 0x09, 0x00, 0x00, 0x02, 0x02, 0x01, 0x00, 0x02, 0x05, 0x05, 0x00, 0x03, 0x07, 0x01, 0x01
        /*0010*/ 	.byte	0x02, 0x03, 0x00, 0x00, 0x02, 0x06, 0x01, 0x00, 0x04, 0x0b, 0x08, 0x00, 0x09, 0x00, 0x00, 0x00
        /*0020*/ 	.byte	0x00, 0x00, 0x00, 0x00


//--------------------- .nv.info._Z25shared_memory_test_kernelPii --------------------------
	.section	.nv.info._Z25shared_memory_test_kernelPii,"",@"SHT_CUDA_INFO"
	.sectionflags	@""
	.align	4


	//----- nvinfo : EIATTR_CUDA_API_VERSION
	.align		4
        /*0000*/ 	.byte	0x04, 0x37
        /*0002*/ 	.short	(.L_7 - .L_6)
.L_6:
        /*0004*/ 	.word	0x00000082


	//----- nvinfo : EIATTR_KPARAM_INFO
	.align		4
.L_7:
        /*0008*/ 	.byte	0x04, 0x17
        /*000a*/ 	.short	(.L_9 - .L_8)
.L_8:
        /*000c*/ 	.word	0x00000000
        /*0010*/ 	.short	0x0001
        /*0012*/ 	.short	0x0008
        /*0014*/ 	.byte	0x00, 0xf0, 0x11, 0x00


	//----- nvinfo : EIATTR_KPARAM_INFO
	.align		4
.L_9:
        /*0018*/ 	.byte	0x04, 0x17
        /*001a*/ 	.short	(.L_11 - .L_10)
.L_10:
        /*001c*/ 	.word	0x00000000
        /*0020*/ 	.short	0x0000
        /*0022*/ 	.short	0x0000
        /*0024*/ 	.byte	0x00, 0xf5, 0x21, 0x00


	//----- nvinfo : EIATTR_SPARSE_MMA_MASK
	.align		4
.L_11:
        /*0028*/ 	.byte	0x03, 0x50
        /*002a*/ 	.short	0x0000


	//----- nvinfo : EIATTR_MAXREG_COUNT
	.align		4
        /*002c*/ 	.byte	0x03, 0x1b
        /*002e*/ 	.short	0x00ff


	//----- nvinfo : EIATTR_NUM_BARRIERS
	.align		4
        /*0030*/ 	.byte	0x02, 0x4c
        /*0032*/ 	.byte	0x01
	.zero		1


	//----- nvinfo : EIATTR_MERCURY_ISA_VERSION
	.align		4
        /*0034*/ 	.byte	0x03, 0x5f
        /*0036*/ 	.short	0x0101


	//----- nvinfo : EIATTR_VRC_CTA_INIT_COUNT
	.align		4
        /*0038*/ 	.byte	0x02, 0x4a
	.zero		1
	.zero		1


	//----- nvinfo : EIATTR_EXIT_INSTR_OFFSETS
	.align		4
        /*003c*/ 	.byte	0x04, 0x1c
        /*003e*/ 	.short	(.L_13 - .L_12)


	//   ....[0]....
.L_12:
        /*0040*/ 	.word	0x00000100


	//   ....[1]....
        /*0044*/ 	.word	0x000006e0


	//----- nvinfo : EIATTR_CBANK_PARAM_SIZE
	.align		4
.L_13:
        /*0048*/ 	.byte	0x03, 0x19
        /*004a*/ 	.short	0x000c


	//----- nvinfo : EIATTR_PARAM_CBANK
	.align		4
        /*004c*/ 	.byte	0x04, 0x0a
        /*004e*/ 	.short	(.L_15 - .L_14)
	.align		4
.L_14:
        /*0050*/ 	.word	index@(.nv.constant0._Z25shared_memory_test_kernelPii)
        /*0054*/ 	.short	0x0380
        /*0056*/ 	.short	0x000c


	//----- nvinfo : EIATTR_SW_WAR
	.align		4
.L_15:
        /*0058*/ 	.byte	0x04, 0x36
        /*005a*/ 	.short	(.L_17 - .L_16)
.L_16:
        /*005c*/ 	.word	0x00000008
.L_17:


//--------------------- .nv.callgraph             --------------------------
	.section	.nv.callgraph,"",@"SHT_CUDA_CALLGRAPH"
	.align	4
	.sectionentsize	8
	.align		4
        /*0000*/ 	.word	0x00000000
	.align		4
        /*0004*/ 	.word	0xffffffff
	.align		4
        /*0008*/ 	.word	0x00000000
	.align		4
        /*000c*/ 	.word	0xfffffffe
	.align		4
        /*0010*/ 	.word	0x00000000
	.align		4
        /*0014*/ 	.word	0xfffffffd
	.align		4
        /*0018*/ 	.word	0x00000000
	.align		4
        /*001c*/ 	.word	0xfffffffc


//--------------------- .text._Z25shared_memory_test_kernelPii --------------------------
	.section	.text._Z25shared_memory_test_kernelPii,"ax",@progbits
	.align	128
        .global         _Z25shared_memory_test_kernelPii
        .type           _Z25shared_memory_test_kernelPii,@function
        .size           _Z25shared_memory_test_kernelPii,(.L_x_8 - _Z25shared_memory_test_kernelPii)
        .other          _Z25shared_memory_test_kernelPii,@"STO_CUDA_ENTRY STV_DEFAULT"
_Z25shared_memory_test_kernelPii:
.text._Z25shared_memory_test_kernelPii:
[----:B------:R-:W-:Y:S01]  /*0000*/  LDC R1, c[0x0][0x37c] ;  /* 0x0000df00ff017b82 */ /* 0x000fe20000000800 */
[----:B------:R-:W0:Y:S01]  /*0010*/  S2R R5, SR_TID.X ;  /* 0x0000000000057919 */ /* 0x000e220000002100 */
[----:B------:R-:W1:Y:S02]  /*0020*/  LDCU UR14, c[0x0][0x388] ;  /* 0x00007100ff0e77ac */ /* 0x000e640008000800 */
[----:B-1----:R-:W-:-:S04]  /*0030*/  USHF.R.S32.HI UR4, URZ, 0x1f, UR14 ;  /* 0x0000001fff047899 */ /* 0x002fc8000801140e */
[----:B------:R-:W-:Y:S02]  /*0040*/  USHF.R.U32.HI UR9, URZ, 0x2, UR4 ;  /* 0x00000002ff097899 */ /* 0x000fe40008011604 */
[----:B------:R-:W-:-:S04]  /*0050*/  USHF.R.U64 UR13, UR14, 0x2, UR4 ;  /* 0x000000020e0d7899 */ /* 0x000fc80008001204 */
[----:B------:R-:W-:Y:S02]  /*0060*/  IMAD.U32 R0, RZ, RZ, UR9 ;  /* 0x00000009ff007e24 */ /* 0x000fe4000f8e00ff */
[C---:B0-----:R-:W-:Y:S02]  /*0070*/  ISETP.LT.U32.AND P0, PT, R5.reuse, UR13, PT ;  /* 0x0000000d05007c0c */ /* 0x041fe4000bf01070 */
[----:B------:R-:W-:Y:S02]  /*0080*/  ISETP.NE.AND P1, PT, R5, RZ, PT ;  /* 0x000000ff0500720c */ /* 0x000fe40003f25270 */
[----:B------:R-:W-:-:S13]  /*0090*/  ISETP.GT.U32.AND.EX P0, PT, R0, RZ, PT, P0 ;  /* 0x000000ff0000720c */ /* 0x000fda0003f04100 */
[----:B------:R-:W0:Y:S01]  /*00a0*/  @P0 S2R R3, SR_CgaCtaId ;  /* 0x0000000000030919 */ /* 0x000e220000008800 */
[----:B------:R-:W-:-:S04]  /*00b0*/  @P0 MOV R0, 0x400 ;  /* 0x0000040000000802 */ /* 0x000fc80000000f00 */
[----:B0-----:R-:W-:-:S05]  /*00c0*/  @P0 LEA R0, R3, R0, 0x18 ;  /* 0x0000000003000211 */ /* 0x001fca00078ec0ff */
[----:B------:R-:W-:-:S05]  /*00d0*/  @P0 IMAD R0, R5, 0x4, R0 ;  /* 0x0000000405000824 */ /* 0x000fca00078e0200 */
[----:B------:R0:W-:Y:S01]  /*00e0*/  @P0 STS [R0], R5 ;  /* 0x0000000500000388 */ /* 0x0001e20000000800 */
[----:B------:R-:W-:Y:S06]  /*00f0*/  BAR.SYNC.DEFER_BLOCKING 0x0 ;  /* 0x0000000000007b1d */ /* 0x000fec0000010000 */
[----:B------:R-:W-:Y:S05]  /*0100*/  @P1 EXIT ;  /* 0x000000000000194d */ /* 0x000fea0003800000 */
[----:B------:R-:W-:Y:S01]  /*0110*/  UISETP.GE.U32.AND UP0, UPT, UR14, 0x4, UPT ;  /* 0x000000040e00788c */ /* 0x000fe2000bf06070 */
[----:B0-----:R-:W-:Y:S01]  /*0120*/  IMAD.MOV.U32 R0, RZ, RZ, RZ ;  /* 0x000000ffff007224 */ /* 0x001fe200078e00ff */
[----:B------:R-:W0:Y:S07]  /*0130*/  LDCU.64 UR10, c[0x0][0x358] ;  /* 0x00006b00ff0a77ac */ /* 0x000e2e0008000a00 */
[----:B------:R-:W-:Y:S05]  /*0140*/  BRA.U !UP0, `(.L_x_0) ;  /* 0x0000000508547547 */ /* 0x000fea000b800000 */
[----:B------:R-:W-:Y:S01]  /*0150*/  UISETP.GT.U32.AND UP0, UPT, UR13, 0x1, UPT ;  /* 0x000000010d00788c */ /* 0x000fe2000bf04070 */
[----:B------:R-:W-:Y:S01]  /*0160*/  IMAD.MOV.U32 R0, RZ, RZ, RZ ;  /* 0x000000ffff007224 */ /* 0x000fe200078e00ff */
[----:B------:R-:W-:Y:S01]  /*0170*/  UMOV UR5, URZ ;  /* 0x000000ff00057c82 */ /* 0x000fe20008000000 */
[----:B------:R-:W-:Y:S01]  /*0180*/  UMOV UR4, URZ ;  /* 0x000000ff00047c82 */ /* 0x000fe20008000000 */
[----:B------:R-:W-:-:S04]  /*0190*/  UISETP.GT.U32.AND.EX UP0, UPT, UR9, URZ, UPT, UP0 ;  /* 0x000000ff0900728c */ /* 0x000fc8000bf04100 */
[----:B------:R-:W-:Y:S02]  /*01a0*/  USEL UR7, UR13, 0x1, UP0 ;  /* 0x000000010d077887 */ /* 0x000fe40008000000 */
[----:B------:R-:W-:Y:S02]  /*01b0*/  USEL UR8, UR9, URZ, UP0 ;  /* 0x000000ff09087287 */ /* 0x000fe40008000000 */
[----:B------:R-:W-:Y:S02]  /*01c0*/  UISETP.GE.U32.AND UP0, UPT, UR14, 0x10, UPT ;  /* 0x000000100e00788c */ /* 0x000fe4000bf06070 */
[----:B------:R-:W-:-:S07]  /*01d0*/  ULOP3.LUT UR12, UR7, 0x3, URZ, 0xc0, !UPT ;  /* 0x00000003070c7892 */ /* 0x000fce000f8ec0ff */
[----:B------:R-:W-:Y:S05]  /*01e0*/  BRA.U !UP0, `(.L_x_1) ;  /* 0x0000000108f07547 */ /* 0x000fea000b800000 */
[----:B------:R-:W1:Y:S01]  /*01f0*/  S2UR UR4, SR_CgaCtaId ;  /* 0x00000000000479c3 */ /* 0x000e620000008800 */
[----:B------:R-:W-:Y:S02]  /*0200*/  ULOP3.LUT UR7, UR7, 0xfffffffc, URZ, 0xc0, !UPT ;  /* 0xfffffffc07077892 */ /* 0x000fe4000f8ec0ff */
[----:B------:R-:W-:Y:S02]  /*0210*/  ULOP3.LUT UR8, UR8, 0x3fffffff, URZ, 0xc0, !UPT ;  /* 0x3fffffff08087892 */ /* 0x000fe4000f8ec0ff */
[----:B------:R-:W-:Y:S01]  /*0220*/  UISETP.GT.U32.AND UP0, UPT, UR7, URZ, UPT ;  /* 0x000000ff0700728c */ /* 0x000fe2000bf04070 */
[----:B------:R-:W-:-:S03]  /*0230*/  UMOV UR6, 0x400 ;  /* 0x0000040000067882 */ /* 0x000fc60000000000 */
[----:B------:R-:W-:Y:S02]  /*0240*/  UISETP.GT.AND.EX UP0, UPT, UR8, URZ, UPT, UP0 ;  /* 0x000000ff0800728c */ /* 0x000fe4000bf04300 */
[----:B-1----:R-:W-:-:S03]  /*0250*/  ULEA UR6, UR4, UR6, 0x18 ;  /* 0x0000000604067291 */ /* 0x002fc6000f8ec0ff */
[----:B------:R-:W-:-:S04]  /*0260*/  UMOV UR4, URZ ;  /* 0x000000ff00047c82 */ /* 0x000fc80008000000 */
[----:B------:R-:W-:Y:S05]  /*0270*/  BRA.U !UP0, `(.L_x_2) ;  /* 0x0000000108a47547 */ /* 0x000fea000b800000 */
[----:B------:R-:W-:Y:S02]  /*0280*/  UISETP.GT.U32.AND UP1, UPT, UR7, 0xc, UPT ;  /* 0x0000000c0700788c */ /* 0x000fe4000bf24070 */
[----:B------:R-:W-:Y:S02]  /*0290*/  UPLOP3.LUT UP0, UPT, UPT, UPT, UPT, 0x80, 0x8 ;  /* 0x000000000008789c */ /* 0x000fe40003f0f070 */
[----:B------:R-:W-:-:S09]  /*02a0*/  UISETP.GT.AND.EX UP1, UPT, UR8, URZ, UPT, UP1 ;  /* 0x000000ff0800728c */ /* 0x000fd2000bf24310 */
[----:B------:R-:W-:Y:S05]  /*02b0*/  BRA.U !UP1, `(.L_x_3) ;  /* 0x0000000109507547 */ /* 0x000fea000b800000 */
[----:B------:R-:W-:-:S11]  /*02c0*/  UPLOP3.LUT UP0, UPT, UPT, UPT, UPT, 0x40, 0x4 ;  /* 0x000000000004789c */ /* 0x000fd60003f0e870 */
.L_x_4:
[----:B------:R-:W1:Y:S01]  /*02d0*/  LDS.128 R16, [UR6] ;  /* 0x00000006ff107984 */ /* 0x000e620008000c00 */
[----:B------:R-:W-:Y:S02]  /*02e0*/  UIADD3 UR7, UP1, UPT, UR7, -0x10, URZ ;  /* 0xfffffff007077890 */ /* 0x000fe4000ff3e0ff */
[----:B------:R-:W-:Y:S01]  /*02f0*/  UIADD3 UR4, UPT, UPT, UR4, 0x10, URZ ;  /* 0x0000001004047890 */ /* 0x000fe2000fffe0ff */
[----:B------:R-:W2:Y:S01]  /*0300*/  LDS.128 R12, [UR6+0x10] ;  /* 0x00001006ff0c7984 */ /* 0x000ea20008000c00 */
[----:B------:R-:W-:Y:S02]  /*0310*/  UIADD3.X UR8, UPT, UPT, UR8, -0x1, URZ, UP1, !UPT ;  /* 0xffffffff08087890 */ /* 0x000fe40008ffe4ff */
[----:B------:R-:W-:Y:S01]  /*0320*/  UISETP.GT.U32.AND UP1, UPT, UR7, 0xc, UPT ;  /* 0x0000000c0700788c */ /* 0x000fe2000bf24070 */
[----:B------:R-:W3:Y:S03]  /*0330*/  LDS.128 R8, [UR6+0x20] ;  /* 0x00002006ff087984 */ /* 0x000ee60008000c00 */
[----:B------:R-:W-:Y:S01]  /*0340*/  UISETP.GT.AND.EX UP1, UPT, UR8, URZ, UPT, UP1 ;  /* 0x000000ff0800728c */ /* 0x000fe2000bf24310 */
[----:B------:R-:W4:Y:S01]  /*0350*/  LDS.128 R4, [UR6+0x30] ;  /* 0x00003006ff047984 */ /* 0x000f220008000c00 */
[----:B------:R-:W-:Y:S01]  /*0360*/  UIADD3 UR6, UPT, UPT, UR6, 0x40, URZ ;  /* 0x0000004006067890 */ /* 0x000fe2000fffe0ff */
[----:B-1----:R-:W-:-:S04]  /*0370*/  IADD3 R16, PT, PT, R17, R16, R0 ;  /* 0x0000001011107210 */ /* 0x002fc80007ffe000 */
[----:B------:R-:W-:-:S04]  /*0380*/  IADD3 R16, PT, PT, R19, R18, R16 ;  /* 0x0000001213107210 */ /* 0x000fc80007ffe010 */
[----:B--2---:R-:W-:-:S04]  /*0390*/  IADD3 R12, PT, PT, R13, R12, R16 ;  /* 0x0000000c0d0c7210 */ /* 0x004fc80007ffe010 */
[----:B------:R-:W-:-:S04]  /*03a0*/  IADD3 R12, PT, PT, R15, R14, R12 ;  /* 0x0000000e0f0c7210 */ /* 0x000fc80007ffe00c */
[----:B---3--:R-:W-:-:S04]  /*03b0*/  IADD3 R8, PT, PT, R9, R8, R12 ;  /* 0x0000000809087210 */ /* 0x008fc80007ffe00c */
[----:B------:R-:W-:-:S04]  /*03c0*/  IADD3 R8, PT, PT, R11, R10, R8 ;  /* 0x0000000a0b087210 */ /* 0x000fc80007ffe008 */
[----:B----4-:R-:W-:-:S04]  /*03d0*/  IADD3 R4, PT, PT, R5, R4, R8 ;  /* 0x0000000405047210 */ /* 0x010fc80007ffe008 */
[----:B------:R-:W-:Y:S01]  /*03e0*/  IADD3 R0, PT, PT, R7, R6, R4 ;  /* 0x0000000607007210 */ /* 0x000fe20007ffe004 */
[----:B------:R-:W-:Y:S06]  /*03f0*/  BRA.U UP1, `(.L_x_4) ;  /* 0xfffffffd01b47547 */ /* 0x000fec000b83ffff */
.L_x_3:
[----:B------:R-:W-:-:S04]  /*0400*/  UISETP.GT.U32.AND UP1, UPT, UR7, 0x4, UPT ;  /* 0x000000040700788c */ /* 0x000fc8000bf24070 */
[----:B------:R-:W-:-:S09]  /*0410*/  UISETP.GT.AND.EX UP1, UPT, UR8, URZ, UPT, UP1 ;  /* 0x000000ff0800728c */ /* 0x000fd2000bf24310 */
[----:B------:R-:W-:Y:S05]  /*0420*/  BRA.U !UP1, `(.L_x_5) ;  /* 0x00000001092c7547 */ /* 0x000fea000b800000 */
[----:B------:R-:W1:Y:S01]  /*0430*/  LDS.128 R4, [UR6] ;  /* 0x00000006ff047984 */ /* 0x000e620008000c00 */
[----:B------:R-:W-:Y:S02]  /*0440*/  UIADD3 UR7, UP0, UPT, UR7, -0x8, URZ ;  /* 0xfffffff807077890 */ /* 0x000fe4000ff1e0ff */
[----:B------:R-:W-:Y:S01]  /*0450*/  UIADD3 UR4, UPT, UPT, UR4, 0x8, URZ ;  /* 0x0000000804047890 */ /* 0x000fe2000fffe0ff */
[----:B------:R-:W2:Y:S01]  /*0460*/  LDS.128 R8, [UR6+0x10] ;  /* 0x00001006ff087984 */ /* 0x000ea20008000c00 */
[----:B------:R-:W-:Y:S02]  /*0470*/  UIADD3.X UR8, UPT, UPT, UR8, -0x1, URZ, UP0, !UPT ;  /* 0xffffffff08087890 */ /* 0x000fe400087fe4ff */
[----:B------:R-:W-:Y:S02]  /*0480*/  UIADD3 UR6, UPT, UPT, UR6, 0x20, URZ ;  /* 0x0000002006067890 */ /* 0x000fe4000fffe0ff */
[----:B------:R-:W-:Y:S01]  /*0490*/  UPLOP3.LUT UP0, UPT, UPT, UPT, UPT, 0x40, 0x4 ;  /* 0x000000000004789c */ /* 0x000fe20003f0e870 */
[----:B-1----:R-:W-:-:S04]  /*04a0*/  IADD3 R4, PT, PT, R5, R4, R0 ;  /* 0x0000000405047210 */ /* 0x002fc80007ffe000 */
[----:B------:R-:W-:-:S04]  /*04b0*/  IADD3 R4, PT, PT, R7, R6, R4 ;  /* 0x0000000607047210 */ /* 0x000fc80007ffe004 */
[----:B--2---:R-:W-:-:S04]  /*04c0*/  IADD3 R4, PT, PT, R9, R8, R4 ;  /* 0x0000000809047210 */ /* 0x004fc80007ffe004 */
[----:B------:R-:W-:-:S07]  /*04d0*/  IADD3 R0, PT, PT, R11, R10, R4 ;  /* 0x0000000a0b007210 */ /* 0x000fce0007ffe004 */
.L_x_5:
[----:B------:R-:W-:-:S04]  /*04e0*/  UISETP.NE.U32.AND UP1, UPT, UR7, URZ, UPT ;  /* 0x000000ff0700728c */ /* 0x000fc8000bf25070 */
[----:B------:R-:W-:-:S09]  /*04f0*/  UISETP.NE.OR.EX UP0, UPT, UR8, URZ, UP0, UP1 ;  /* 0x000000ff0800728c */ /* 0x000fd20008705710 */
[----:B------:R-:W-:Y:S05]  /*0500*/  BRA.U !UP0, `(.L_x_1) ;  /* 0x0000000108287547 */ /* 0x000fea000b800000 */
.L_x_2:
[----:B------:R-:W1:Y:S01]  /*0510*/  LDS.128 R4, [UR6] ;  /* 0x00000006ff047984 */ /* 0x000e620008000c00 */
[----:B------:R-:W-:Y:S02]  /*0520*/  UIADD3 UR7, UP0, UPT, UR7, -0x4, URZ ;  /* 0xfffffffc07077890 */ /* 0x000fe4000ff1e0ff */
[----:B------:R-:W-:Y:S02]  /*0530*/  UIADD3 UR4, UPT, UPT, UR4, 0x4, URZ ;  /* 0x0000000404047890 */ /* 0x000fe4000fffe0ff */
[----:B------:R-:W-:Y:S02]  /*0540*/  UIADD3.X UR8, UPT, UPT, UR8, -0x1, URZ, UP0, !UPT ;  /* 0xffffffff08087890 */ /* 0x000fe400087fe4ff */
[----:B------:R-:W-:Y:S02]  /*0550*/  UISETP.NE.U32.AND UP0, UPT, UR7, URZ, UPT ;  /* 0x000000ff0700728c */ /* 0x000fe4000bf05070 */
[----:B------:R-:W-:Y:S02]  /*0560*/  UIADD3 UR6, UPT, UPT, UR6, 0x10, URZ ;  /* 0x0000001006067890 */ /* 0x000fe4000fffe0ff */
[----:B------:R-:W-:Y:S01]  /*0570*/  UISETP.NE.AND.EX UP0, UPT, UR8, URZ, UPT, UP0 ;  /* 0x000000ff0800728c */ /* 0x000fe2000bf05300 */
[----:B-1----:R-:W-:-:S04]  /*0580*/  IADD3 R0, PT, PT, R5, R4, R0 ;  /* 0x0000000405007210 */ /* 0x002fc80007ffe000 */
[----:B------:R-:W-:-:S04]  /*0590*/  IADD3 R0, PT, PT, R7, R6, R0 ;  /* 0x0000000607007210 */ /* 0x000fc80007ffe000 */
[----:B------:R-:W-:Y:S05]  /*05a0*/  BRA.U UP0, `(.L_x_2) ;  /* 0xfffffffd00d87547 */ /* 0x000fea000b83ffff */
.L_x_1:
[----:B------:R-:W-:-:S04]  /*05b0*/  UISETP.NE.U32.AND UP0, UPT, UR12, URZ, UPT ;  /* 0x000000ff0c00728c */ /* 0x000fc8000bf05070 */
[----:B------:R-:W-:-:S09]  /*05c0*/  UISETP.NE.AND.EX UP0, UPT, UR5, URZ, UPT, UP0 ;  /* 0x000000ff0500728c */ /* 0x000fd2000bf05300 */
[----:B------:R-:W-:Y:S05]  /*05d0*/  BRA.U !UP0, `(.L_x_0) ;  /* 0x0000000108307547 */ /* 0x000fea000b800000 */
[----:B------:R-:W1:Y:S01]  /*05e0*/  S2UR UR7, SR_CgaCtaId ;  /* 0x00000000000779c3 */ /* 0x000e620000008800 */
[----:B------:R-:W-:Y:S02]  /*05f0*/  UMOV UR6, 0x400 ;  /* 0x0000040000067882 */ /* 0x000fe40000000000 */
[----:B-1----:R-:W-:-:S04]  /*0600*/  ULEA UR6, UR7, UR6, 0x18 ;  /* 0x0000000607067291 */ /* 0x002fc8000f8ec0ff */
[----:B------:R-:W-:-:S12]  /*0610*/  ULEA UR4, UR4, UR6, 0x2 ;  /* 0x0000000604047291 */ /* 0x000fd8000f8e10ff */
.L_x_6:
[----:B------:R-:W1:Y:S01]  /*0620*/  LDS R3, [UR4] ;  /* 0x00000004ff037984 */ /* 0x000e620008000800 */
[----:B------:R-:W-:Y:S02]  /*0630*/  UIADD3 UR12, UP0, UPT, UR12, -0x1, URZ ;  /* 0xffffffff0c0c7890 */ /* 0x000fe4000ff1e0ff */
[----:B------:R-:W-:Y:S02]  /*0640*/  UIADD3 UR4, UPT, UPT, UR4, 0x4, URZ ;  /* 0x0000000404047890 */ /* 0x000fe4000fffe0ff */
[----:B------:R-:W-:Y:S02]  /*0650*/  UIADD3.X UR5, UPT, UPT, UR5, -0x1, URZ, UP0, !UPT ;  /* 0xffffffff05057890 */ /* 0x000fe400087fe4ff */
[----:B------:R-:W-:-:S04]  /*0660*/  UISETP.NE.U32.AND UP0, UPT, UR12, URZ, UPT ;  /* 0x000000ff0c00728c */ /* 0x000fc8000bf05070 */
[----:B------:R-:W-:Y:S01]  /*0670*/  UISETP.NE.AND.EX UP0, UPT, UR5, URZ, UPT, UP0 ;  /* 0x000000ff0500728c */ /* 0x000fe2000bf05300 */
[----:B-1----:R-:W-:-:S08]  /*0680*/  IMAD.IADD R0, R3, 0x1, R0 ;  /* 0x0000000103007824 */ /* 0x002fd000078e0200 */
[----:B------:R-:W-:Y:S05]  /*0690*/  BRA.U UP0, `(.L_x_6) ;  /* 0xfffffffd00e07547 */ /* 0x000fea000b83ffff */
.L_x_0:
[----:B------:R-:W1:Y:S01]  /*06a0*/  S2R R5, SR_CTAID.X ;  /* 0x0000000000057919 */ /* 0x000e620000002500 */
[----:B------:R-:W1:Y:S02]  /*06b0*/  LDC.64 R2, c[0x0][0x380] ;  /* 0x0000e000ff027b82 */ /* 0x000e640000000a00 */
[----:B-1----:R-:W-:-:S05]  /*06c0*/  IMAD.WIDE.U32 R2, R5, 0x4, R2 ;  /* 0x0000000405027825 */ /* 0x002fca00078e0002 */
[----:B0-----:R-:W-:Y:S01]  /*06d0*/  STG.E desc[UR10][R2.64], R0 ;  /* 0x0000000002007986 */ /* 0x001fe2000c10190a */
[----:B------:R-:W-:Y:S05]  /*06e0*/  EXIT ;  /* 0x000000000000794d */ /* 0x000fea0003800000 */
.L_x_7:
[----:B------:R-:W-:-:S00]  /*06f0*/  BRA `(.L_x_7) ;  /* 0xfffffffc00fc7947 */ /* 0x000fc0000383ffff */
[----:B------:R-:W-:-:S00]  /*0700*/  NOP ;  /* 0x0000000000007918 */ /* 0x000fc00000000000 */
[----:B------:R-:W-:-:S00]  /*0710*/  NOP ;  /* 0x0000000000007918 */ /* 0x000fc00000000000 */
[----:B------:R-:W-:-:S00]  /*0720*/  NOP ;  /* 0x0000000000007918 */ /* 0x000fc00000000000 */
[----:B------:R-:W-:-:S00]  /*0730*/  NOP ;  /* 0x0000000000007918 */ /* 0x000fc00000000000 */
[----:B------:R-:W-:-:S00]  /*0740*/  NOP ;  /* 0x0000000000007918 */ /* 0x000fc00000000000 */
[----:B------:R-:W-:-:S00]  /*0750*/  NOP ;  /* 0x0000000000007918 */ /* 0x000fc00000000000 */
[----:B------:R-:W-:-:S00]  /*0760*/  NOP ;  /* 0x0000000000007918 */ /* 0x000fc00000000000 */
[----:B------:R-:W-:-:S00]  /*0770*/  NOP ;  /* 0x0000000000007918 */ /* 0x000fc00000000000 */
.L_x_8:


//--------------------- .nv.shared._Z25shared_memory_test_kernelPii --------------------------
	.section	.nv.shared._Z25shared_memory_test_kernelPii,"aw",@nobits
	.sectionflags	@""
	.align	16
	.zero		1024


//--------------------- .nv.shared.reserved.0     --------------------------
	.section	.nv.shared.reserved.0,"aw",@nobits
	.weak		__nv_reservedSMEM_offset_0_alias
	.size		__nv_reservedSMEM_offset_0_alias, 0, 64
	.other		__nv_reservedSMEM_offset_0_alias,@"STO_CUDA_RESERVED_SHARED STV_DEFAULT"
__nv_reservedSMEM_offset_0_alias:
	.zero		0
	.zero		64


//--------------------- .nv.constant0._Z25shared_memory_test_kernelPii --------------------------
	.section	.nv.constant0._Z25shared_memory_test_kernelPii,"a",@progbits
	.sectionflags	@""
	.align	4
.nv.constant0._Z25shared_memory_test_kernelPii:
	.zero		908


//--------------------- SYMBOLS --------------------------

	.type		.nv.reservedSmem.offset0,@object
	.size		.nv.reservedSmem.offset0,0x4
	.type		.nv.reservedSmem.cap,@object
	.size		.nv.reservedSmem.cap,0x4
